//
// Generated by NVIDIA NVVM Compiler
//
// Compiler Build ID: CL-36424714
// Cuda compilation tools, release 13.0, V13.0.88
// Based on NVVM 20.0.0
//

.version 9.0
.target sm_100
.address_size 64

	// .globl	_Z21matrix_multiplicationPKiS0_S0_Piii

.visible .entry _Z21matrix_multiplicationPKiS0_S0_Piii(
	.param .u64 .ptr .align 1 _Z21matrix_multiplicationPKiS0_S0_Piii_param_0,
	.param .u64 .ptr .align 1 _Z21matrix_multiplicationPKiS0_S0_Piii_param_1,
	.param .u64 .ptr .align 1 _Z21matrix_multiplicationPKiS0_S0_Piii_param_2,
	.param .u64 .ptr .align 1 _Z21matrix_multiplicationPKiS0_S0_Piii_param_3,
	.param .u32 _Z21matrix_multiplicationPKiS0_S0_Piii_param_4,
	.param .u32 _Z21matrix_multiplicationPKiS0_S0_Piii_param_5
)
{
	.reg .pred 	%p<56>;
	.reg .b32 	%r<195>;
	.reg .b64 	%rd<81>;

	ld.param.u64 	%rd10, [_Z21matrix_multiplicationPKiS0_S0_Piii_param_0];
	ld.param.u64 	%rd11, [_Z21matrix_multiplicationPKiS0_S0_Piii_param_1];
	ld.param.u64 	%rd12, [_Z21matrix_multiplicationPKiS0_S0_Piii_param_2];
	ld.param.u64 	%rd9, [_Z21matrix_multiplicationPKiS0_S0_Piii_param_3];
	ld.param.u32 	%r91, [_Z21matrix_multiplicationPKiS0_S0_Piii_param_4];
	ld.param.u32 	%r92, [_Z21matrix_multiplicationPKiS0_S0_Piii_param_5];
	cvta.to.global.u64 	%rd1, %rd12;
	cvta.to.global.u64 	%rd2, %rd11;
	cvta.to.global.u64 	%rd3, %rd10;
	mov.u32 	%r93, %ctaid.x;
	mov.u32 	%r94, %ntid.x;
	mul.lo.s32 	%r1, %r93, %r94;
	mov.u32 	%r2, %tid.x;
	add.s32 	%r3, %r1, %r2;
	setp.ge.s32 	%p1, %r3, %r91;
	@%p1 bra 	$L__BB0_43;
	setp.lt.s32 	%p2, %r92, 1;
	mov.b32 	%r171, 0;
	@%p2 bra 	$L__BB0_42;
	and.b32  	%r4, %r92, 7;
	setp.lt.u32 	%p3, %r92, 8;
	mov.b32 	%r187, 0;
	mov.u32 	%r171, %r187;
	@%p3 bra 	$L__BB0_21;
	and.b32  	%r187, %r92, 2147483640;
	neg.s32 	%r169, %r187;
	mad.lo.s32 	%r168, %r91, 7, %r3;
	shl.b32 	%r8, %r91, 3;
	mad.lo.s32 	%r167, %r91, 6, %r3;
	mad.lo.s32 	%r166, %r91, 5, %r3;
	shl.b32 	%r99, %r91, 2;
	add.s32 	%r165, %r3, %r99;
	mad.lo.s32 	%r164, %r91, 3, %r3;
	shl.b32 	%r100, %r91, 1;
	add.s32 	%r163, %r3, %r100;
	add.s32 	%r101, %r2, %r91;
	add.s32 	%r161, %r101, %r1;
	add.s64 	%rd80, %rd3, 16;
	mov.b32 	%r171, 0;
	mov.u32 	%r162, %r3;
$L__BB0_4:
	.pragma "nounroll";
	ld.global.u32 	%r102, [%rd80+-16];
	add.s32 	%r25, %r102, %r3;
	setp.lt.s32 	%p4, %r25, 0;
	setp.gt.s32 	%p5, %r25, %r91;
	or.pred  	%p6, %p4, %p5;
	@%p6 bra 	$L__BB0_6;
	mul.wide.s32 	%rd13, %r162, 4;
	add.s64 	%rd14, %rd2, %rd13;
	ld.global.u32 	%r103, [%rd14];
	mul.wide.u32 	%rd15, %r25, 4;
	add.s64 	%rd16, %rd1, %rd15;
	ld.global.u32 	%r104, [%rd16];
	mad.lo.s32 	%r171, %r104, %r103, %r171;
$L__BB0_6:
	ld.global.u32 	%r105, [%rd80+-12];
	add.s32 	%r28, %r105, %r3;
	setp.lt.s32 	%p7, %r28, 0;
	setp.gt.s32 	%p8, %r28, %r91;
	or.pred  	%p9, %p7, %p8;
	@%p9 bra 	$L__BB0_8;
	mul.wide.s32 	%rd17, %r161, 4;
	add.s64 	%rd18, %rd2, %rd17;
	ld.global.u32 	%r106, [%rd18];
	mul.wide.u32 	%rd19, %r28, 4;
	add.s64 	%rd20, %rd1, %rd19;
	ld.global.u32 	%r107, [%rd20];
	mad.lo.s32 	%r171, %r107, %r106, %r171;
$L__BB0_8:
	ld.global.u32 	%r108, [%rd80+-8];
	add.s32 	%r31, %r108, %r3;
	setp.lt.s32 	%p10, %r31, 0;
	setp.gt.s32 	%p11, %r31, %r91;
	or.pred  	%p12, %p10, %p11;
	@%p12 bra 	$L__BB0_10;
	mul.wide.s32 	%rd21, %r163, 4;
	add.s64 	%rd22, %rd2, %rd21;
	ld.global.u32 	%r109, [%rd22];
	mul.wide.u32 	%rd23, %r31, 4;
	add.s64 	%rd24, %rd1, %rd23;
	ld.global.u32 	%r110, [%rd24];
	mad.lo.s32 	%r171, %r110, %r109, %r171;
$L__BB0_10:
	ld.global.u32 	%r111, [%rd80+-4];
	add.s32 	%r34, %r111, %r3;
	setp.lt.s32 	%p13, %r34, 0;
	setp.gt.s32 	%p14, %r34, %r91;
	or.pred  	%p15, %p13, %p14;
	@%p15 bra 	$L__BB0_12;
	mul.wide.s32 	%rd25, %r164, 4;
	add.s64 	%rd26, %rd2, %rd25;
	ld.global.u32 	%r112, [%rd26];
	mul.wide.u32 	%rd27, %r34, 4;
	add.s64 	%rd28, %rd1, %rd27;
	ld.global.u32 	%r113, [%rd28];
	mad.lo.s32 	%r171, %r113, %r112, %r171;
$L__BB0_12:
	ld.global.u32 	%r114, [%rd80];
	add.s32 	%r37, %r114, %r3;
	setp.lt.s32 	%p16, %r37, 0;
	setp.gt.s32 	%p17, %r37, %r91;
	or.pred  	%p18, %p16, %p17;
	@%p18 bra 	$L__BB0_14;
	mul.wide.s32 	%rd29, %r165, 4;
	add.s64 	%rd30, %rd2, %rd29;
	ld.global.u32 	%r115, [%rd30];
	mul.wide.u32 	%rd31, %r37, 4;
	add.s64 	%rd32, %rd1, %rd31;
	ld.global.u32 	%r116, [%rd32];
	mad.lo.s32 	%r171, %r116, %r115, %r171;
$L__BB0_14:
	ld.global.u32 	%r117, [%rd80+4];
	add.s32 	%r40, %r117, %r3;
	setp.lt.s32 	%p19, %r40, 0;
	setp.gt.s32 	%p20, %r40, %r91;
	or.pred  	%p21, %p19, %p20;
	@%p21 bra 	$L__BB0_16;
	mul.wide.s32 	%rd33, %r166, 4;
	add.s64 	%rd34, %rd2, %rd33;
	ld.global.u32 	%r118, [%rd34];
	mul.wide.u32 	%rd35, %r40, 4;
	add.s64 	%rd36, %rd1, %rd35;
	ld.global.u32 	%r119, [%rd36];
	mad.lo.s32 	%r171, %r119, %r118, %r171;
$L__BB0_16:
	ld.global.u32 	%r120, [%rd80+8];
	add.s32 	%r43, %r120, %r3;
	setp.lt.s32 	%p22, %r43, 0;
	setp.gt.s32 	%p23, %r43, %r91;
	or.pred  	%p24, %p22, %p23;
	@%p24 bra 	$L__BB0_18;
	mul.wide.s32 	%rd37, %r167, 4;
	add.s64 	%rd38, %rd2, %rd37;
	ld.global.u32 	%r121, [%rd38];
	mul.wide.u32 	%rd39, %r43, 4;
	add.s64 	%rd40, %rd1, %rd39;
	ld.global.u32 	%r122, [%rd40];
	mad.lo.s32 	%r171, %r122, %r121, %r171;
$L__BB0_18:
	ld.global.u32 	%r123, [%rd80+12];
	add.s32 	%r46, %r123, %r3;
	setp.lt.s32 	%p25, %r46, 0;
	setp.gt.s32 	%p26, %r46, %r91;
	or.pred  	%p27, %p25, %p26;
	@%p27 bra 	$L__BB0_20;
	mul.wide.s32 	%rd41, %r168, 4;
	add.s64 	%rd42, %rd2, %rd41;
	ld.global.u32 	%r124, [%rd42];
	mul.wide.u32 	%rd43, %r46, 4;
	add.s64 	%rd44, %rd1, %rd43;
	ld.global.u32 	%r125, [%rd44];
	mad.lo.s32 	%r171, %r125, %r124, %r171;
$L__BB0_20:
	add.s32 	%r169, %r169, 8;
	add.s32 	%r168, %r168, %r8;
	add.s32 	%r167, %r167, %r8;
	add.s32 	%r166, %r166, %r8;
	add.s32 	%r165, %r165, %r8;
	add.s32 	%r164, %r164, %r8;
	add.s32 	%r163, %r163, %r8;
	add.s32 	%r162, %r162, %r8;
	add.s32 	%r161, %r161, %r8;
	add.s64 	%rd80, %rd80, 32;
	setp.ne.s32 	%p28, %r169, 0;
	@%p28 bra 	$L__BB0_4;
$L__BB0_21:
	setp.eq.s32 	%p29, %r4, 0;
	@%p29 bra 	$L__BB0_42;
	and.b32  	%r61, %r92, 3;
	setp.lt.u32 	%p30, %r4, 4;
	@%p30 bra 	$L__BB0_32;
	mul.wide.u32 	%rd45, %r187, 4;
	add.s64 	%rd7, %rd3, %rd45;
	ld.global.u32 	%r127, [%rd7];
	add.s32 	%r62, %r127, %r3;
	setp.lt.s32 	%p31, %r62, 0;
	setp.gt.s32 	%p32, %r62, %r91;
	or.pred  	%p33, %p31, %p32;
	@%p33 bra 	$L__BB0_25;
	mad.lo.s32 	%r128, %r187, %r91, %r3;
	mul.wide.s32 	%rd46, %r128, 4;
	add.s64 	%rd47, %rd2, %rd46;
	ld.global.u32 	%r129, [%rd47];
	mul.wide.u32 	%rd48, %r62, 4;
	add.s64 	%rd49, %rd1, %rd48;
	ld.global.u32 	%r130, [%rd49];
	mad.lo.s32 	%r171, %r130, %r129, %r171;
$L__BB0_25:
	ld.global.u32 	%r131, [%rd7+4];
	add.s32 	%r65, %r131, %r3;
	setp.lt.s32 	%p34, %r65, 0;
	setp.gt.s32 	%p35, %r65, %r91;
	or.pred  	%p36, %p34, %p35;
	@%p36 bra 	$L__BB0_27;
	mad.lo.s32 	%r132, %r91, %r187, %r91;
	add.s32 	%r133, %r132, %r3;
	mul.wide.s32 	%rd50, %r133, 4;
	add.s64 	%rd51, %rd2, %rd50;
	ld.global.u32 	%r134, [%rd51];
	mul.wide.u32 	%rd52, %r65, 4;
	add.s64 	%rd53, %rd1, %rd52;
	ld.global.u32 	%r135, [%rd53];
	mad.lo.s32 	%r171, %r135, %r134, %r171;
$L__BB0_27:
	ld.global.u32 	%r136, [%rd7+8];
	add.s32 	%r68, %r136, %r3;
	setp.lt.s32 	%p37, %r68, 0;
	setp.gt.s32 	%p38, %r68, %r91;
	or.pred  	%p39, %p37, %p38;
	@%p39 bra 	$L__BB0_29;
	add.s32 	%r137, %r187, 2;
	mad.lo.s32 	%r138, %r137, %r91, %r3;
	mul.wide.s32 	%rd54, %r138, 4;
	add.s64 	%rd55, %rd2, %rd54;
	ld.global.u32 	%r139, [%rd55];
	mul.wide.u32 	%rd56, %r68, 4;
	add.s64 	%rd57, %rd1, %rd56;
	ld.global.u32 	%r140, [%rd57];
	mad.lo.s32 	%r171, %r140, %r139, %r171;
$L__BB0_29:
	ld.global.u32 	%r141, [%rd7+12];
	add.s32 	%r71, %r141, %r3;
	setp.lt.s32 	%p40, %r71, 0;
	setp.gt.s32 	%p41, %r71, %r91;
	or.pred  	%p42, %p40, %p41;
	@%p42 bra 	$L__BB0_31;
	add.s32 	%r142, %r187, 3;
	mad.lo.s32 	%r143, %r142, %r91, %r3;
	mul.wide.s32 	%rd58, %r143, 4;
	add.s64 	%rd59, %rd2, %rd58;
	ld.global.u32 	%r144, [%rd59];
	mul.wide.u32 	%rd60, %r71, 4;
	add.s64 	%rd61, %rd1, %rd60;
	ld.global.u32 	%r145, [%rd61];
	mad.lo.s32 	%r171, %r145, %r144, %r171;
$L__BB0_31:
	add.s32 	%r187, %r187, 4;
$L__BB0_32:
	setp.eq.s32 	%p43, %r61, 0;
	@%p43 bra 	$L__BB0_42;
	setp.eq.s32 	%p44, %r61, 1;
	@%p44 bra 	$L__BB0_39;
	mul.wide.u32 	%rd62, %r187, 4;
	add.s64 	%rd8, %rd3, %rd62;
	ld.global.u32 	%r147, [%rd8];
	add.s32 	%r78, %r147, %r3;
	setp.lt.s32 	%p45, %r78, 0;
	setp.gt.s32 	%p46, %r78, %r91;
	or.pred  	%p47, %p45, %p46;
	@%p47 bra 	$L__BB0_36;
	mad.lo.s32 	%r148, %r187, %r91, %r3;
	mul.wide.s32 	%rd63, %r148, 4;
	add.s64 	%rd64, %rd2, %rd63;
	ld.global.u32 	%r149, [%rd64];
	mul.wide.u32 	%rd65, %r78, 4;
	add.s64 	%rd66, %rd1, %rd65;
	ld.global.u32 	%r150, [%rd66];
	mad.lo.s32 	%r171, %r150, %r149, %r171;
$L__BB0_36:
	ld.global.u32 	%r151, [%rd8+4];
	add.s32 	%r81, %r151, %r3;
	setp.lt.s32 	%p48, %r81, 0;
	setp.gt.s32 	%p49, %r81, %r91;
	or.pred  	%p50, %p48, %p49;
	@%p50 bra 	$L__BB0_38;
	mad.lo.s32 	%r152, %r91, %r187, %r91;
	add.s32 	%r153, %r152, %r3;
	mul.wide.s32 	%rd67, %r153, 4;
	add.s64 	%rd68, %rd2, %rd67;
	ld.global.u32 	%r154, [%rd68];
	mul.wide.u32 	%rd69, %r81, 4;
	add.s64 	%rd70, %rd1, %rd69;
	ld.global.u32 	%r155, [%rd70];
	mad.lo.s32 	%r171, %r155, %r154, %r171;
$L__BB0_38:
	add.s32 	%r187, %r187, 2;
$L__BB0_39:
	and.b32  	%r156, %r92, 1;
	setp.eq.b32 	%p51, %r156, 1;
	not.pred 	%p52, %p51;
	@%p52 bra 	$L__BB0_42;
	mul.wide.u32 	%rd71, %r187, 4;
	add.s64 	%rd72, %rd3, %rd71;
	ld.global.u32 	%r157, [%rd72];
	add.s32 	%r88, %r157, %r3;
	setp.lt.s32 	%p53, %r88, 0;
	setp.gt.s32 	%p54, %r88, %r91;
	or.pred  	%p55, %p53, %p54;
	@%p55 bra 	$L__BB0_42;
	mad.lo.s32 	%r158, %r187, %r91, %r3;
	mul.wide.s32 	%rd73, %r158, 4;
	add.s64 	%rd74, %rd2, %rd73;
	ld.global.u32 	%r159, [%rd74];
	mul.wide.u32 	%rd75, %r88, 4;
	add.s64 	%rd76, %rd1, %rd75;
	ld.global.u32 	%r160, [%rd76];
	mad.lo.s32 	%r171, %r160, %r159, %r171;
$L__BB0_42:
	cvta.to.global.u64 	%rd77, %rd9;
	mul.wide.s32 	%rd78, %r3, 4;
	add.s64 	%rd79, %rd77, %rd78;
	st.global.u32 	[%rd79], %r171;
$L__BB0_43:
	ret;

}


// ===== COMPILED SASS (sm_100) =====

	.target	sm_100

	.elftype	@"ET_EXEC"


//--------------------- .note.nv.tkinfo           --------------------------
	.section	.note.nv.tkinfo,"",@"SHT_NOTE"
	.sectionflags	@"SHF_NOTE_NV_TKINFO"
	.tkinfo
        /*0018*/ 	.word	0x00000002
        /*0030*/ 	.string	""
        /*0030*/ 	.string	"ptxas"
        /*0030*/ 	.string	"Cuda compilation tools, release 13.0, V13.0.88"
        /*0030*/ 	.string	"Build cuda_13.0.r13.0/compiler.36424714_0"
        /*0030*/ 	.string	"-arch sm_100 -m 64 "



//--------------------- .note.nv.cuinfo           --------------------------
	.section	.note.nv.cuinfo,"",@"SHT_NOTE"
	.sectionflags	@"SHF_NOTE_NV_CUINFO"
        /*0018*/ 	.short	0x0002
        /*001a*/ 	.short	0x0064
        /*001c*/ 	.short	0x0082
	.zero		2


//--------------------- .nv.info                  --------------------------
	.section	.nv.info,"",@"SHT_CUDA_INFO"
	.align	4


	//----- nvinfo : EIATTR_REGCOUNT
	.align		4
        /*0000*/ 	.byte	0x04, 0x2f
        /*0002*/ 	.short	(.L_1 - .L_0)
	.align		4
.L_0:
        /*0004*/ 	.word	index@(_Z21matrix_multiplicationPKiS0_S0_Piii)
        /*0008*/ 	.word	0x00000020


	//----- nvinfo : EIATTR_FRAME_SIZE
	.align		4
.L_1:
        /*000c*/ 	.byte	0x04, 0x11
        /*000e*/ 	.short	(.L_3 - .L_2)
	.align		4
.L_2:
        /*0010*/ 	.word	index@(_Z21matrix_multiplicationPKiS0_S0_Piii)
        /*0014*/ 	.word	0x00000000


	//----- nvinfo : EIATTR_MIN_STACK_SIZE
	.align		4
.L_3:
        /*0018*/ 	.byte	0x04, 0x12
        /*001a*/ 	.short	(.L_5 - .L_4)
	.align		4
.L_4:
        /*001c*/ 	.word	index@(_Z21matrix_multiplicationPKiS0_S0_Piii)
        /*0020*/ 	.word	0x00000000
.L_5:


//--------------------- .nv.compat                --------------------------
	.section	.nv.compat,"",@"SHT_CUDA_COMPAT_INFO"
	.align	4
        /*0000*/ 	.byte	0x02, 0x09, 0x00, 0x00, 0x02, 0x02, 0x01, 0x00, 0x02, 0x05, 0x05, 0x00, 0x03, 0x07, 0x01, 0x01
        /*0010*/ 	.byte	0x02, 0x03, 0x00, 0x00, 0x02, 0x06, 0x01, 0x00, 0x04, 0x0b, 0x08, 0x00, 0x09, 0x00, 0x00, 0x00
        /*0020*/ 	.byte	0x00, 0x00, 0x00, 0x00


//--------------------- .nv.info._Z21matrix_multiplicationPKiS0_S0_Piii --------------------------
	.section	.nv.info._Z21matrix_multiplicationPKiS0_S0_Piii,"",@"SHT_CUDA_INFO"
	.sectionflags	@""
	.align	4


	//----- nvinfo : EIATTR_CUDA_API_VERSION
	.align		4
        /*0000*/ 	.byte	0x04, 0x37
        /*0002*/ 	.short	(.L_7 - .L_6)
.L_6:
        /*0004*/ 	.word	0x00000082


	//----- nvinfo : EIATTR_KPARAM_INFO
	.align		4
.L_7:
        /*0008*/ 	.byte	0x04, 0x17
        /*000a*/ 	.short	(.L_9 - .L_8)
.L_8:
        /*000c*/ 	.word	0x00000000
        /*0010*/ 	.short	0x0005
        /*0012*/ 	.short	0x0024
        /*0014*/ 	.byte	0x00, 0xf0, 0x11, 0x00


	//----- nvinfo : EIATTR_KPARAM_INFO
	.align		4
.L_9:
        /*0018*/ 	.byte	0x04, 0x17
        /*001a*/ 	.short	(.L_11 - .L_10)
.L_10:
        /*001c*/ 	.word	0x00000000
        /*0020*/ 	.short	0x0004
        /*0022*/ 	.short	0x0020
        /*0024*/ 	.byte	0x00, 0xf0, 0x11, 0x00


	//----- nvinfo : EIATTR_KPARAM_INFO
	.align		4
.L_11:
        /*0028*/ 	.byte	0x04, 0x17
        /*002a*/ 	.short	(.L_13 - .L_12)
.L_12:
        /*002c*/ 	.word	0x00000000
        /*0030*/ 	.short	0x0003
        /*0032*/ 	.short	0x0018
        /*0034*/ 	.byte	0x00, 0xf5, 0x21, 0x00


	//----- nvinfo : EIATTR_KPARAM_INFO
	.align		4
.L_13:
        /*0038*/ 	.byte	0x04, 0x17
        /*003a*/ 	.short	(.L_15 - .L_14)
.L_14:
        /*003c*/ 	.word	0x00000000
        /*0040*/ 	.short	0x0002
        /*0042*/ 	.short	0x0010
        /*0044*/ 	.byte	0x00, 0xf5, 0x21, 0x00


	//----- nvinfo : EIATTR_KPARAM_INFO
	.align		4
.L_15:
        /*0048*/ 	.byte	0x04, 0x17
        /*004a*/ 	.short	(.L_17 - .L_16)
.L_16:
        /*004c*/ 	.word	0x00000000
        /*0050*/ 	.short	0x0001
        /*0052*/ 	.short	0x0008
        /*0054*/ 	.byte	0x00, 0xf5, 0x21, 0x00


	//----- nvinfo : EIATTR_KPARAM_INFO
	.align		4
.L_17:
        /*0058*/ 	.byte	0x04, 0x17
        /*005a*/ 	.short	(.L_19 - .L_18)
.L_18:
        /*005c*/ 	.word	0x00000000
        /*0060*/ 	.short	0x0000
        /*0062*/ 	.short	0x0000
        /*0064*/ 	.byte	0x00, 0xf5, 0x21, 0x00


	//----- nvinfo : EIATTR_SPARSE_MMA_MASK
	.align		4
.L_19:
        /*0068*/ 	.byte	0x03, 0x50
        /*006a*/ 	.short	0x0000


	//----- nvinfo : EIATTR_MAXREG_COUNT
	.align		4
        /*006c*/ 	.byte	0x03, 0x1b
        /*006e*/ 	.short	0x00ff


	//----- nvinfo : EIATTR_MERCURY_ISA_VERSION
	.align		4
        /*0070*/ 	.byte	0x03, 0x5f
        /*0072*/ 	.short	0x0101


	//----- nvinfo : EIATTR_VRC_CTA_INIT_COUNT
	.align		4
        /*0074*/ 	.byte	0x02, 0x4a
	.zero		1
	.zero		1


	//----- nvinfo : EIATTR_EXIT_INSTR_OFFSETS
	.align		4
        /*0078*/ 	.byte	0x04, 0x1c
        /*007a*/ 	.short	(.L_21 - .L_20)


	//   ....[0]....
.L_20:
        /*007c*/ 	.word	0x00000090


	//   ....[1]....
        /*0080*/ 	.word	0x00000ff0


	//----- nvinfo : EIATTR_CRS_STACK_SIZE
	.align		4
.L_21:
        /*0084*/ 	.byte	0x04, 0x1e
        /*0086*/ 	.short	(.L_23 - .L_22)
.L_22:
        /*0088*/ 	.word	0x00000000


	//----- nvinfo : EIATTR_CBANK_PARAM_SIZE
	.align		4
.L_23:
        /*008c*/ 	.byte	0x03, 0x19
        /*008e*/ 	.short	0x0028


	//----- nvinfo : EIATTR_PARAM_CBANK
	.align		4
        /*0090*/ 	.byte	0x04, 0x0a
        /*0092*/ 	.short	(.L_25 - .L_24)
	.align		4
.L_24:
        /*0094*/ 	.word	index@(.nv.constant0._Z21matrix_multiplicationPKiS0_S0_Piii)
        /*0098*/ 	.short	0x0380
        /*009a*/ 	.short	0x0028


	//----- nvinfo : EIATTR_SW_WAR
	.align		4
.L_25:
        /*009c*/ 	.byte	0x04, 0x36
        /*009e*/ 	.short	(.L_27 - .L_26)
.L_26:
        /*00a0*/ 	.word	0x00000008
.L_27:


//--------------------- .nv.callgraph             --------------------------
	.section	.nv.callgraph,"",@"SHT_CUDA_CALLGRAPH"
	.align	4
	.sectionentsize	8
	.align		4
        /*0000*/ 	.word	0x00000000
	.align		4
        /*0004*/ 	.word	0xffffffff
	.align		4
        /*0008*/ 	.word	0x00000000
	.align		4
        /*000c*/ 	.word	0xfffffffe
	.align		4
        /*0010*/ 	.word	0x00000000
	.align		4
        /*0014*/ 	.word	0xfffffffd
	.align		4
        /*0018*/ 	.word	0x00000000
	.align		4
        /*001c*/ 	.word	0xfffffffc


//--------------------- .text._Z21matrix_multiplicationPKiS0_S0_Piii --------------------------
	.section	.text._Z21matrix_multiplicationPKiS0_S0_Piii,"ax",@progbits
	.align	128
        .global         _Z21matrix_multiplicationPKiS0_S0_Piii
        .type           _Z21matrix_multiplicationPKiS0_S0_Piii,@function
        .size           _Z21matrix_multiplicationPKiS0_S0_Piii,(.L_x_7 - _Z21matrix_multiplicationPKiS0_S0_Piii)
        .other          _Z21matrix_multiplicationPKiS0_S0_Piii,@"STO_CUDA_ENTRY STV_DEFAULT"
_Z21matrix_multiplicationPKiS0_S0_Piii:
.text._Z21matrix_multiplicationPKiS0_S0_Piii:
[----:B------:R-:W-:Y:S01]  /*0000*/  LDC R1, c[0x0][0x37c] ;  /* 0x0000df00ff017b82 */ /* 0x000fe20000000800 */
[----:B------:R-:W0:Y:S07]  /*0010*/  S2R R19, SR_TID.X ;  /* 0x0000000000137919 */ /* 0x000e2e0000002100 */
[----:B------:R-:W1:Y:S01]  /*0020*/  S2UR UR4, SR_CTAID.X ;  /* 0x00000000000479c3 */ /* 0x000e620000002500 */
[----:B------:R-:W1:Y:S01]  /*0030*/  LDCU UR5, c[0x0][0x360] ;  /* 0x00006c00ff0577ac */ /* 0x000e620008000800 */
[----:B------:R-:W2:Y:S02]  /*0040*/  LDCU UR6, c[0x0][0x3a0] ;  /* 0x00007400ff0677ac */ /* 0x000ea40008000800 */
[----:B--2---:R-:W-:Y:S01]  /*0050*/  MOV R0, UR6 ;  /* 0x0000000600007c02 */ /* 0x004fe20008000f00 */
[----:B-1----:R-:W-:-:S06]  /*0060*/  UIMAD UR4, UR4, UR5, URZ ;  /* 0x00000005040472a4 */ /* 0x002fcc000f8e02ff */
[----:B0-----:R-:W-:-:S04]  /*0070*/  IADD3 R2, PT, PT, R19, UR4, RZ ;  /* 0x0000000413027c10 */ /* 0x001fc8000fffe0ff */
[----:B------:R-:W-:-:S13]  /*0080*/  ISETP.GE.AND P0, PT, R2, R0, PT ;  /* 0x000000000200720c */ /* 0x000fda0003f06270 */
[----:B------:R-:W-:Y:S05]  /*0090*/  @P0 EXIT ;  /* 0x000000000000094d */ /* 0x000fea0003800000 */
[----:B------:R-:W0:Y:S01]  /*00a0*/  LDCU UR5, c[0x0][0x3a4] ;  /* 0x00007480ff0577ac */ /* 0x000e220008000800 */
[----:B------:R-:W-:Y:S01]  /*00b0*/  HFMA2 R3, -RZ, RZ, 0, 0 ;  /* 0x00000000ff037431 */ /* 0x000fe200000001ff */
[----:B------:R-:W1:Y:S01]  /*00c0*/  LDCU.64 UR10, c[0x0][0x358] ;  /* 0x00006b00ff0a77ac */ /* 0x000e620008000a00 */
[----:B0-----:R-:W-:-:S09]  /*00d0*/  UISETP.GE.AND UP0, UPT, UR5, 0x1, UPT ;  /* 0x000000010500788c */ /* 0x001fd2000bf06270 */
[----:B-1----:R-:W-:Y:S05]  /*00e0*/  BRA.U !UP0, `(.L_x_0) ;  /* 0x0000000d08b47547 */ /* 0x002fea000b800000 */
[----:B------:R-:W-:Y:S01]  /*00f0*/  UISETP.GE.U32.AND UP1, UPT, UR5, 0x8, UPT ;  /* 0x000000080500788c */ /* 0x000fe2000bf26070 */
[----:B------:R-:W-:Y:S01]  /*0100*/  MOV R4, RZ ;  /* 0x000000ff00047202 */ /* 0x000fe20000000f00 */
[----:B------:R-:W-:Y:S01]  /*0110*/  ULOP3.LUT UR8, UR5, 0x7, URZ, 0xc0, !UPT ;  /* 0x0000000705087892 */ /* 0x000fe2000f8ec0ff */
[----:B------:R-:W-:-:S03]  /*0120*/  IMAD.MOV.U32 R3, RZ, RZ, RZ ;  /* 0x000000ffff037224 */ /* 0x000fc600078e00ff */
[----:B------:R-:W-:-:S03]  /*0130*/  UISETP.NE.AND UP0, UPT, UR8, URZ, UPT ;  /* 0x000000ff0800728c */ /* 0x000fc6000bf05270 */
[----:B------:R-:W-:Y:S08]  /*0140*/  BRA.U !UP1, `(.L_x_1) ;  /* 0x0000000509e07547 */ /* 0x000ff0000b800000 */
[----:B------:R-:W0:Y:S01]  /*0150*/  LDCU.64 UR6, c[0x0][0x380] ;  /* 0x00007000ff0677ac */ /* 0x000e220008000a00 */
[----:B------:R-:W1:Y:S01]  /*0160*/  LDC R5, c[0x0][0x3a0] ;  /* 0x0000e800ff057b82 */ /* 0x000e620000000800 */
[C---:B------:R-:W-:Y:S01]  /*0170*/  IADD3 R19, PT, PT, R0.reuse, UR4, R19 ;  /* 0x0000000400137c10 */ /* 0x040fe2000fffe013 */
[C-C-:B------:R-:W-:Y:S01]  /*0180*/  IMAD R8, R0.reuse, 0x7, R2.reuse ;  /* 0x0000000700087824 */ /* 0x140fe200078e0202 */
[----:B------:R-:W-:Y:S01]  /*0190*/  ULOP3.LUT UR5, UR5, 0x7ffffff8, URZ, 0xc0, !UPT ;  /* 0x7ffffff805057892 */ /* 0x000fe2000f8ec0ff */
[C-C-:B------:R-:W-:Y:S01]  /*01a0*/  IMAD R9, R0.reuse, 0x6, R2.reuse ;  /* 0x0000000600097824 */ /* 0x140fe200078e0202 */
[CC--:B------:R-:W-:Y:S01]  /*01b0*/  LEA R11, R0.reuse, R2.reuse, 0x2 ;  /* 0x00000002000b7211 */ /* 0x0c0fe200078e10ff */
[C-C-:B------:R-:W-:Y:S01]  /*01c0*/  IMAD R10, R0.reuse, 0x5, R2.reuse ;  /* 0x00000005000a7824 */ /* 0x140fe200078e0202 */
[C---:B------:R-:W-:Y:S01]  /*01d0*/  LEA R6, R0.reuse, R2, 0x1 ;  /* 0x0000000200067211 */ /* 0x040fe200078e08ff */
[--C-:B------:R-:W-:Y:S01]  /*01e0*/  IMAD R18, R0, 0x3, R2.reuse ;  /* 0x0000000300127824 */ /* 0x100fe200078e0202 */
[----:B------:R-:W-:Y:S01]  /*01f0*/  MOV R3, RZ ;  /* 0x000000ff00037202 */ /* 0x000fe20000000f00 */
[----:B------:R-:W-:Y:S01]  /*0200*/  IMAD.MOV.U32 R20, RZ, RZ, R2 ;  /* 0x000000ffff147224 */ /* 0x000fe200078e0002 */
[----:B------:R-:W-:Y:S01]  /*0210*/  MOV R4, UR5 ;  /* 0x0000000500047c02 */ /* 0x000fe20008000f00 */
[----:B------:R-:W-:-:S02]  /*0220*/  UIADD3 UR9, UPT, UPT, -UR5, URZ, URZ ;  /* 0x000000ff05097290 */ /* 0x000fc4000fffe1ff */
[----:B0-----:R-:W-:-:S04]  /*0230*/  UIADD3 UR6, UP1, UPT, UR6, 0x10, URZ ;  /* 0x0000001006067890 */ /* 0x001fc8000ff3e0ff */
[----:B------:R-:W-:Y:S02]  /*0240*/  UIADD3.X UR7, UPT, UPT, URZ, UR7, URZ, UP1, !UPT ;  /* 0x00000007ff077290 */ /* 0x000fe40008ffe4ff */
[----:B------:R-:W-:-:S04]  /*0250*/  MOV R12, UR6 ;  /* 0x00000006000c7c02 */ /* 0x000fc80008000f00 */
[----:B------:R-:W-:-:S07]  /*0260*/  MOV R13, UR7 ;  /* 0x00000007000d7c02 */ /* 0x000fce0008000f00 */
.L_x_2:
[----:B------:R-:W2:Y:S04]  /*0270*/  LDG.E R7, desc[UR10][R12.64+-0x10] ;  /* 0xfffff00a0c077981 */ /* 0x000ea8000c1e1900 */
[----:B------:R-:W3:Y:S04]  /*0280*/  LDG.E R15, desc[UR10][R12.64+-0xc] ;  /* 0xfffff40a0c0f7981 */ /* 0x000ee8000c1e1900 */
[----:B------:R-:W4:Y:S01]  /*0290*/  LDG.E R21, desc[UR10][R12.64+-0x8] ;  /* 0xfffff80a0c157981 */ /* 0x000f22000c1e1900 */
[----:B-1----:R-:W-:Y:S01]  /*02a0*/  MOV R0, R5 ;  /* 0x0000000500007202 */ /* 0x002fe20000000f00 */
[C---:B--2---:R-:W-:Y:S01]  /*02b0*/  IMAD.IADD R23, R2.reuse, 0x1, R7 ;  /* 0x0000000102177824 */ /* 0x044fe200078e0207 */
[----:B---3--:R-:W-:-:S04]  /*02c0*/  IADD3 R7, PT, PT, R2, R15, RZ ;  /* 0x0000000f02077210 */ /* 0x008fc80007ffe0ff */
[-C--:B------:R-:W-:Y:S02]  /*02d0*/  ISETP.GT.AND P0, PT, R23, R0.reuse, PT ;  /* 0x000000001700720c */ /* 0x080fe40003f04270 */
[----:B------:R-:W-:Y:S02]  /*02e0*/  ISETP.GT.AND P2, PT, R7, R0, PT ;  /* 0x000000000700720c */ /* 0x000fe40003f44270 */
[----:B------:R-:W-:Y:S02]  /*02f0*/  ISETP.LT.OR P0, PT, R23, RZ, P0 ;  /* 0x000000ff1700720c */ /* 0x000fe40000701670 */
[----:B------:R-:W-:Y:S02]  /*0300*/  ISETP.LT.OR P2, PT, R7, RZ, P2 ;  /* 0x000000ff0700720c */ /* 0x000fe40001741670 */
[----:B----4-:R-:W-:-:S04]  /*0310*/  IADD3 R21, PT, PT, R2, R21, RZ ;  /* 0x0000001502157210 */ /* 0x010fc80007ffe0ff */
[----:B------:R-:W-:-:S04]  /*0320*/  ISETP.GT.AND P3, PT, R21, R0, PT ;  /* 0x000000001500720c */ /* 0x000fc80003f64270 */
[----:B------:R-:W-:Y:S01]  /*0330*/  ISETP.LT.OR P3, PT, R21, RZ, P3 ;  /* 0x000000ff1500720c */ /* 0x000fe20001f61670 */
[----:B------:R-:W0:Y:S08]  /*0340*/  @!P0 LDC.64 R28, c[0x0][0x388] ;  /* 0x0000e200ff1c8b82 */ /* 0x000e300000000a00 */
[----:B------:R-:W1:Y:S08]  /*0350*/  @!P0 LDC.64 R14, c[0x0][0x390] ;  /* 0x0000e400ff0e8b82 */ /* 0x000e700000000a00 */
[----:B------:R-:W2:Y:S08]  /*0360*/  @!P2 LDC.64 R16, c[0x0][0x390] ;  /* 0x0000e400ff10ab82 */ /* 0x000eb00000000a00 */
[----:B------:R-:W3:Y:S01]  /*0370*/  @!P2 LDC.64 R24, c[0x0][0x388] ;  /* 0x0000e200ff18ab82 */ /* 0x000ee20000000a00 */
[----:B0-----:R-:W-:-:S06]  /*0380*/  @!P0 IMAD.WIDE R28, R20, 0x4, R28 ;  /* 0x00000004141c8825 */ /* 0x001fcc00078e021c */
[----:B------:R-:W4:Y:S01]  /*0390*/  @!P0 LDG.E R28, desc[UR10][R28.64] ;  /* 0x0000000a1c1c8981 */ /* 0x000f22000c1e1900 */
[----:B-1----:R-:W-:Y:S01]  /*03a0*/  @!P0 IMAD.WIDE.U32 R14, R23, 0x4, R14 ;  /* 0x00000004170e8825 */ /* 0x002fe200078e000e */
[----:B------:R-:W0:Y:S04]  /*03b0*/  @!P3 LDC.64 R26, c[0x0][0x390] ;  /* 0x0000e400ff1abb82 */ /* 0x000e280000000a00 */
[----:B------:R1:W4:Y:S01]  /*03c0*/  @!P0 LDG.E R23, desc[UR10][R14.64] ;  /* 0x0000000a0e178981 */ /* 0x000322000c1e1900 */
[----:B--2---:R-:W-:-:S03]  /*03d0*/  @!P2 IMAD.WIDE.U32 R16, R7, 0x4, R16 ;  /* 0x000000040710a825 */ /* 0x004fc600078e0010 */
[----:B------:R-:W2:Y:S04]  /*03e0*/  LDG.E R7, desc[UR10][R12.64+-0x4] ;  /* 0xfffffc0a0c077981 */ /* 0x000ea8000c1e1900 */
[----:B------:R-:W5:Y:S01]  /*03f0*/  @!P2 LDG.E R16, desc[UR10][R16.64] ;  /* 0x0000000a1010a981 */ /* 0x000f62000c1e1900 */
[----:B-1----:R-:W1:Y:S01]  /*0400*/  @!P3 LDC.64 R14, c[0x0][0x388] ;  /* 0x0000e200ff0ebb82 */ /* 0x002e620000000a00 */
[----:B---3--:R-:W-:-:S05]  /*0410*/  @!P2 IMAD.WIDE R24, R19, 0x4, R24 ;  /* 0x000000041318a825 */ /* 0x008fca00078e0218 */
[----:B------:R-:W5:Y:S04]  /*0420*/  @!P2 LDG.E R17, desc[UR10][R24.64] ;  /* 0x0000000a1811a981 */ /* 0x000f68000c1e1900 */
[----:B------:R-:W3:Y:S04]  /*0430*/  LDG.E R25, desc[UR10][R12.64] ;  /* 0x0000000a0c197981 */ /* 0x000ee8000c1e1900 */
[----:B------:R-:W3:Y:S01]  /*0440*/  LDG.E R24, desc[UR10][R12.64+0x4] ;  /* 0x0000040a0c187981 */ /* 0x000ee2000c1e1900 */
[----:B0-----:R-:W-:-:S04]  /*0450*/  @!P3 IMAD.WIDE.U32 R26, R21, 0x4, R26 ;  /* 0x00000004151ab825 */ /* 0x001fc800078e001a */
[----:B-1----:R-:W-:Y:S01]  /*0460*/  @!P3 IMAD.WIDE R14, R6, 0x4, R14 ;  /* 0x00000004060eb825 */ /* 0x002fe200078e020e */
[----:B------:R-:W3:Y:S04]  /*0470*/  @!P3 LDG.E R21, desc[UR10][R26.64] ;  /* 0x0000000a1a15b981 */ /* 0x000ee8000c1e1900 */
[----:B------:R0:W3:Y:S04]  /*0480*/  @!P3 LDG.E R22, desc[UR10][R14.64] ;  /* 0x0000000a0e16b981 */ /* 0x0000e8000c1e1900 */
[----:B------:R-:W3:Y:S04]  /*0490*/  LDG.E R27, desc[UR10][R12.64+0x8] ;  /* 0x0000080a0c1b7981 */ /* 0x000ee8000c1e1900 */
[----:B------:R-:W3:Y:S01]  /*04a0*/  LDG.E R26, desc[UR10][R12.64+0xc] ;  /* 0x00000c0a0c1a7981 */ /* 0x000ee2000c1e1900 */
[----:B----4-:R-:W-:Y:S01]  /*04b0*/  @!P0 IMAD R3, R28, R23, R3 ;  /* 0x000000171c038224 */ /* 0x010fe200078e0203 */
[----:B--2---:R-:W-:-:S04]  /*04c0*/  IADD3 R7, PT, PT, R2, R7, RZ ;  /* 0x0000000702077210 */ /* 0x004fc80007ffe0ff */
[----:B------:R-:W-:-:S04]  /*04d0*/  ISETP.GT.AND P0, PT, R7, R0, PT ;  /* 0x000000000700720c */ /* 0x000fc80003f04270 */
[----:B------:R-:W-:Y:S01]  /*04e0*/  ISETP.LT.OR P0, PT, R7, RZ, P0 ;  /* 0x000000ff0700720c */ /* 0x000fe20000701670 */
[----:B-----5:R-:W-:-:S12]  /*04f0*/  @!P2 IMAD R3, R17, R16, R3 ;  /* 0x000000101103a224 */ /* 0x020fd800078e0203 */
[----:B------:R-:W1:Y:S01]  /*0500*/  @!P0 LDC.64 R16, c[0x0][0x388] ;  /* 0x0000e200ff108b82 */ /* 0x000e620000000a00 */
[----:B---3--:R-:W-:-:S07]  /*0510*/  IADD3 R25, PT, PT, R2, R25, RZ ;  /* 0x0000001902197210 */ /* 0x008fce0007ffe0ff */
[----:B0-----:R-:W0:Y:S01]  /*0520*/  @!P0 LDC.64 R14, c[0x0][0x390] ;  /* 0x0000e400ff0e8b82 */ /* 0x001e220000000a00 */
[----:B------:R-:W-:Y:S01]  /*0530*/  ISETP.GT.AND P1, PT, R25, R0, PT ;  /* 0x000000001900720c */ /* 0x000fe20003f24270 */
[----:B------:R-:W-:-:S03]  /*0540*/  IMAD.IADD R24, R2, 0x1, R24 ;  /* 0x0000000102187824 */ /* 0x000fc600078e0218 */
[----:B------:R-:W-:Y:S02]  /*0550*/  ISETP.LT.OR P1, PT, R25, RZ, P1 ;  /* 0x000000ff1900720c */ /* 0x000fe40000f21670 */
[----:B------:R-:W-:-:S04]  /*0560*/  ISETP.GT.AND P2, PT, R24, R0, PT ;  /* 0x000000001800720c */ /* 0x000fc80003f44270 */
[----:B------:R-:W-:Y:S01]  /*0570*/  ISETP.LT.OR P2, PT, R24, RZ, P2 ;  /* 0x000000ff1800720c */ /* 0x000fe20001741670 */
[----:B------:R-:W-:Y:S02]  /*0580*/  @!P3 IMAD R3, R22, R21, R3 ;  /* 0x000000151603b224 */ /* 0x000fe400078e0203 */
[----:B-1----:R-:W-:-:S04]  /*0590*/  @!P0 IMAD.WIDE R16, R18, 0x4, R16 ;  /* 0x0000000412108825 */ /* 0x002fc800078e0210 */
[----:B------:R-:W1:Y:S01]  /*05a0*/  @!P1 LDC.64 R22, c[0x0][0x390] ;  /* 0x0000e400ff169b82 */ /* 0x000e620000000a00 */
[----:B0-----:R-:W-:Y:S02]  /*05b0*/  @!P0 IMAD.WIDE.U32 R14, R7, 0x4, R14 ;  /* 0x00000004070e8825 */ /* 0x001fe400078e000e */
[----:B------:R0:W2:Y:S04]  /*05c0*/  @!P0 LDG.E R7, desc[UR10][R16.64] ;  /* 0x0000000a10078981 */ /* 0x0000a8000c1e1900 */
[----:B------:R3:W2:Y:S01]  /*05d0*/  @!P0 LDG.E R21, desc[UR10][R14.64] ;  /* 0x0000000a0e158981 */ /* 0x0006a2000c1e1900 */
[----:B0-----:R-:W0:Y:S08]  /*05e0*/  @!P1 LDC.64 R16, c[0x0][0x388] ;  /* 0x0000e200ff109b82 */ /* 0x001e300000000a00 */
[----:B---3--:R-:W3:Y:S01]  /*05f0*/  @!P2 LDC.64 R14, c[0x0][0x390] ;  /* 0x0000e400ff0eab82 */ /* 0x008ee20000000a00 */
[----:B------:R-:W-:-:S04]  /*0600*/  IADD3 R27, PT, PT, R2, R27, RZ ;  /* 0x0000001b021b7210 */ /* 0x000fc80007ffe0ff */
[----:B------:R-:W-:Y:S01]  /*0610*/  ISETP.GT.AND P3, PT, R27, R0, PT ;  /* 0x000000001b00720c */ /* 0x000fe20003f64270 */
[----:B-1----:R-:W-:-:S03]  /*0620*/  @!P1 IMAD.WIDE.U32 R22, R25, 0x4, R22 ;  /* 0x0000000419169825 */ /* 0x002fc600078e0016 */
[----:B------:R-:W-:Y:S02]  /*0630*/  ISETP.LT.OR P3, PT, R27, RZ, P3 ;  /* 0x000000ff1b00720c */ /* 0x000fe40001f61670 */
[----:B------:R0:W4:Y:S02]  /*0640*/  @!P1 LDG.E R25, desc[UR10][R22.64] ;  /* 0x0000000a16199981 */ /* 0x000124000c1e1900 */
[----:B0-----:R-:W-:Y:S01]  /*0650*/  @!P1 IMAD.WIDE R22, R11, 0x4, R16 ;  /* 0x000000040b169825 */ /* 0x001fe200078e0210 */
[----:B------:R-:W-:Y:S01]  /*0660*/  IADD3 R26, PT, PT, R2, R26, RZ ;  /* 0x0000001a021a7210 */ /* 0x000fe20007ffe0ff */
[----:B------:R-:W0:Y:S02]  /*0670*/  @!P2 LDC.64 R16, c[0x0][0x388] ;  /* 0x0000e200ff10ab82 */ /* 0x000e240000000a00 */
[----:B---3--:R-:W-:Y:S02]  /*0680*/  @!P2 IMAD.WIDE.U32 R14, R24, 0x4, R14 ;  /* 0x00000004180ea825 */ /* 0x008fe400078e000e */
[----:B------:R-:W4:Y:S04]  /*0690*/  @!P1 LDG.E R24, desc[UR10][R22.64] ;  /* 0x0000000a16189981 */ /* 0x000f28000c1e1900 */
[----:B------:R1:W3:Y:S02]  /*06a0*/  @!P2 LDG.E R23, desc[UR10][R14.64] ;  /* 0x0000000a0e17a981 */ /* 0x0002e4000c1e1900 */
[----:B-1----:R-:W1:Y:S01]  /*06b0*/  @!P3 LDC.64 R14, c[0x0][0x390] ;  /* 0x0000e400ff0ebb82 */ /* 0x002e620000000a00 */
[----:B------:R-:W-:-:S04]  /*06c0*/  ISETP.GT.AND P4, PT, R26, R0, PT ;  /* 0x000000001a00720c */ /* 0x000fc80003f84270 */
[----:B------:R-:W-:Y:S01]  /*06d0*/  ISETP.LT.OR P4, PT, R26, RZ, P4 ;  /* 0x000000ff1a00720c */ /* 0x000fe20002781670 */
[----:B-1----:R-:W-:-:S05]  /*06e0*/  @!P3 IMAD.WIDE.U32 R14, R27, 0x4, R14 ;  /* 0x000000041b0eb825 */ /* 0x002fca00078e000e */
[----:B------:R1:W5:Y:S07]  /*06f0*/  @!P3 LDG.E R27, desc[UR10][R14.64] ;  /* 0x0000000a0e1bb981 */ /* 0x00036e000c1e1900 */
[----:B-1----:R-:W1:Y:S01]  /*0700*/  @!P4 LDC.64 R14, c[0x0][0x390] ;  /* 0x0000e400ff0ecb82 */ /* 0x002e620000000a00 */
[----:B0-----:R-:W-:-:S05]  /*0710*/  @!P2 IMAD.WIDE R16, R10, 0x4, R16 ;  /* 0x000000040a10a825 */ /* 0x001fca00078e0210 */
[----:B------:R0:W3:Y:S02]  /*0720*/  @!P2 LDG.E R22, desc[UR10][R16.64] ;  /* 0x0000000a1016a981 */ /* 0x0000e4000c1e1900 */
[----:B0-----:R-:W0:Y:S01]  /*0730*/  @!P3 LDC.64 R16, c[0x0][0x388] ;  /* 0x0000e200ff10bb82 */ /* 0x001e220000000a00 */
[----:B-1----:R-:W-:-:S05]  /*0740*/  @!P4 IMAD.WIDE.U32 R14, R26, 0x4, R14 ;  /* 0x000000041a0ec825 */ /* 0x002fca00078e000e */
[----:B------:R1:W5:Y:S02]  /*0750*/  @!P4 LDG.E R26, desc[UR10][R14.64] ;  /* 0x0000000a0e1ac981 */ /* 0x000364000c1e1900 */
[----:B-1----:R-:W1:Y:S01]  /*0760*/  @!P4 LDC.64 R14, c[0x0][0x388] ;  /* 0x0000e200ff0ecb82 */ /* 0x002e620000000a00 */
[----:B0-----:R-:W-:-:S06]  /*0770*/  @!P3 IMAD.WIDE R16, R9, 0x4, R16 ;  /* 0x000000040910b825 */ /* 0x001fcc00078e0210 */
[----:B------:R-:W5:Y:S01]  /*0780*/  @!P3 LDG.E R16, desc[UR10][R16.64] ;  /* 0x0000000a1010b981 */ /* 0x000f62000c1e1900 */
[----:B-1----:R-:W-:-:S05]  /*0790*/  @!P4 IMAD.WIDE R14, R8, 0x4, R14 ;  /* 0x00000004080ec825 */ /* 0x002fca00078e020e */
[----:B------:R-:W5:Y:S01]  /*07a0*/  @!P4 LDG.E R28, desc[UR10][R14.64] ;  /* 0x0000000a0e1cc981 */ /* 0x000f62000c1e1900 */
[----:B------:R-:W-:-:S04]  /*07b0*/  UIADD3 UR9, UPT, UPT, UR9, 0x8, URZ ;  /* 0x0000000809097890 */ /* 0x000fc8000fffe0ff */
[----:B------:R-:W-:Y:S01]  /*07c0*/  UISETP.NE.AND UP1, UPT, UR9, URZ, UPT ;  /* 0x000000ff0900728c */ /* 0x000fe2000bf25270 */
[C---:B------:R-:W-:Y:S01]  /*07d0*/  LEA R20, R0.reuse, R20, 0x3 ;  /* 0x0000001400147211 */ /* 0x040fe200078e18ff */
[C---:B------:R-:W-:Y:S01]  /*07e0*/  IMAD R19, R0.reuse, 0x8, R19 ;  /* 0x0000000800137824 */ /* 0x040fe200078e0213 */
[C---:B------:R-:W-:Y:S01]  /*07f0*/  LEA R6, R0.reuse, R6, 0x3 ;  /* 0x0000000600067211 */ /* 0x040fe200078e18ff */
[C---:B------:R-:W-:Y:S01]  /*0800*/  IMAD R9, R0.reuse, 0x8, R9 ;  /* 0x0000000800097824 */ /* 0x040fe200078e0209 */
[C---:B------:R-:W-:Y:S02]  /*0810*/  LEA R18, R0.reuse, R18, 0x3 ;  /* 0x0000001200127211 */ /* 0x040fe400078e18ff */
[C---:B------:R-:W-:Y:S02]  /*0820*/  LEA R11, R0.reuse, R11, 0x3 ;  /* 0x0000000b000b7211 */ /* 0x040fe400078e18ff */
[C---:B------:R-:W-:Y:S02]  /*0830*/  LEA R10, R0.reuse, R10, 0x3 ;  /* 0x0000000a000a7211 */ /* 0x040fe400078e18ff */
[----:B------:R-:W-:Y:S01]  /*0840*/  LEA R8, R0, R8, 0x3 ;  /* 0x0000000800087211 */ /* 0x000fe200078e18ff */
[----:B--2---:R-:W-:Y:S01]  /*0850*/  @!P0 IMAD R3, R7, R21, R3 ;  /* 0x0000001507038224 */ /* 0x004fe200078e0203 */
[----:B------:R-:W-:-:S04]  /*0860*/  IADD3 R12, P0, PT, R12, 0x20, RZ ;  /* 0x000000200c0c7810 */ /* 0x000fc80007f1e0ff */
[----:B------:R-:W-:Y:S01]  /*0870*/  IADD3.X R13, PT, PT, RZ, R13, RZ, P0, !PT ;  /* 0x0000000dff0d7210 */ /* 0x000fe200007fe4ff */
[----:B----4-:R-:W-:-:S04]  /*0880*/  @!P1 IMAD R3, R24, R25, R3 ;  /* 0x0000001918039224 */ /* 0x010fc800078e0203 */
[----:B---3--:R-:W-:-:S04]  /*0890*/  @!P2 IMAD R3, R22, R23, R3 ;  /* 0x000000171603a224 */ /* 0x008fc800078e0203 */
[----:B-----5:R-:W-:-:S04]  /*08a0*/  @!P3 IMAD R3, R16, R27, R3 ;  /* 0x0000001b1003b224 */ /* 0x020fc800078e0203 */
[----:B------:R-:W-:Y:S01]  /*08b0*/  @!P4 IMAD R3, R28, R26, R3 ;  /* 0x0000001a1c03c224 */ /* 0x000fe200078e0203 */
[----:B------:R-:W-:Y:S06]  /*08c0*/  BRA.U UP1, `(.L_x_2) ;  /* 0xfffffff901687547 */ /* 0x000fec000b83ffff */
.L_x_1:
[----:B------:R-:W-:Y:S05]  /*08d0*/  BRA.U !UP0, `(.L_x_0) ;  /* 0x0000000508b87547 */ /* 0x000fea000b800000 */
[----:B------:R-:W0:Y:S01]  /*08e0*/  LDCU UR5, c[0x0][0x3a4] ;  /* 0x00007480ff0577ac */ /* 0x000e220008000800 */
[----:B------:R-:W-:Y:S02]  /*08f0*/  UISETP.GE.U32.AND UP0, UPT, UR8, 0x4, UPT ;  /* 0x000000040800788c */ /* 0x000fe4000bf06070 */
[----:B0-----:R-:W-:-:S04]  /*0900*/  ULOP3.LUT UR6, UR5, 0x3, URZ, 0xc0, !UPT ;  /* 0x0000000305067892 */ /* 0x001fc8000f8ec0ff */
[----:B------:R-:W-:-:S03]  /*0910*/  UISETP.NE.AND UP1, UPT, UR6, URZ, UPT ;  /* 0x000000ff0600728c */ /* 0x000fc6000bf25270 */
[----:B------:R-:W-:Y:S08]  /*0920*/  BRA.U !UP0, `(.L_x_3) ;  /* 0x0000000108d87547 */ /* 0x000ff0000b800000 */
[----:B------:R-:W0:Y:S02]  /*0930*/  LDC.64 R6, c[0x0][0x380] ;  /* 0x0000e000ff067b82 */ /* 0x000e240000000a00 */
[----:B0-----:R-:W-:-:S05]  /*0940*/  IMAD.WIDE.U32 R6, R4, 0x4, R6 ;  /* 0x0000000404067825 */ /* 0x001fca00078e0006 */
[----:B------:R-:W2:Y:S04]  /*0950*/  LDG.E R29, desc[UR10][R6.64] ;  /* 0x0000000a061d7981 */ /* 0x000ea8000c1e1900 */
[----:B------:R-:W3:Y:S04]  /*0960*/  LDG.E R25, desc[UR10][R6.64+0x4] ;  /* 0x0000040a06197981 */ /* 0x000ee8000c1e1900 */
[----:B------:R-:W4:Y:S04]  /*0970*/  LDG.E R23, desc[UR10][R6.64+0x8] ;  /* 0x0000080a06177981 */ /* 0x000f28000c1e1900 */
[----:B------:R-:W5:Y:S01]  /*0980*/  LDG.E R5, desc[UR10][R6.64+0xc] ;  /* 0x00000c0a06057981 */ /* 0x000f62000c1e1900 */
[----:B--2---:R-:W-:-:S04]  /*0990*/  IADD3 R29, PT, PT, R2, R29, RZ ;  /* 0x0000001d021d7210 */ /* 0x004fc80007ffe0ff */
[CC--:B------:R-:W-:Y:S02]  /*09a0*/  ISETP.GT.AND P0, PT, R29.reuse, R0.reuse, PT ;  /* 0x000000001d00720c */ /* 0x0c0fe40003f04270 */
[C---:B---3--:R-:W-:Y:S02]  /*09b0*/  IADD3 R25, PT, PT, R2.reuse, R25, RZ ;  /* 0x0000001902197210 */ /* 0x048fe40007ffe0ff */
[----:B------:R-:W-:Y:S02]  /*09c0*/  ISETP.LT.OR P0, PT, R29, RZ, P0 ;  /* 0x000000ff1d00720c */ /* 0x000fe40000701670 */
[C---:B------:R-:W-:Y:S02]  /*09d0*/  ISETP.GT.AND P1, PT, R25.reuse, R0, PT ;  /* 0x000000001900720c */ /* 0x040fe40003f24270 */
[C---:B----4-:R-:W-:Y:S01]  /*09e0*/  IADD3 R23, PT, PT, R2.reuse, R23, RZ ;  /* 0x0000001702177210 */ /* 0x050fe20007ffe0ff */
[----:B-----5:R-:W-:Y:S01]  /*09f0*/  IMAD.IADD R5, R2, 0x1, R5 ;  /* 0x0000000102057824 */ /* 0x020fe200078e0205 */
[----:B------:R-:W-:-:S02]  /*0a00*/  ISETP.LT.OR P1, PT, R25, RZ, P1 ;  /* 0x000000ff1900720c */ /* 0x000fc40000f21670 */
[-C--:B------:R-:W-:Y:S02]  /*0a10*/  ISETP.GT.AND P2, PT, R23, R0.reuse, PT ;  /* 0x000000001700720c */ /* 0x080fe40003f44270 */
[-C--:B------:R-:W-:Y:S02]  /*0a20*/  ISETP.GT.AND P3, PT, R5, R0.reuse, PT ;  /* 0x000000000500720c */ /* 0x080fe40003f64270 */
[----:B------:R-:W-:Y:S01]  /*0a30*/  ISETP.LT.OR P2, PT, R23, RZ, P2 ;  /* 0x000000ff1700720c */ /* 0x000fe20001741670 */
[----:B------:R-:W0:Y:S01]  /*0a40*/  @!P0 LDC.64 R18, c[0x0][0x390] ;  /* 0x0000e400ff128b82 */ /* 0x000e220000000a00 */
[----:B------:R-:W-:Y:S01]  /*0a50*/  ISETP.LT.OR P3, PT, R5, RZ, P3 ;  /* 0x000000ff0500720c */ /* 0x000fe20001f61670 */
[----:B------:R-:W-:-:S04]  /*0a60*/  @!P0 IMAD R22, R4, R0, R2 ;  /* 0x0000000004168224 */ /* 0x000fc800078e0202 */
[----:B------:R-:W-:Y:S02]  /*0a70*/  @!P1 IMAD R27, R4, R0, R0 ;  /* 0x00000000041b9224 */ /* 0x000fe400078e0200 */
[----:B------:R-:W1:Y:S03]  /*0a80*/  @!P0 LDC.64 R20, c[0x0][0x388] ;  /* 0x0000e200ff148b82 */ /* 0x000e660000000a00 */
[----:B------:R-:W-:-:S05]  /*0a90*/  @!P1 IADD3 R27, PT, PT, R2, R27, RZ ;  /* 0x0000001b021b9210 */ /* 0x000fca0007ffe0ff */
[----:B------:R-:W2:Y:S08]  /*0aa0*/  @!P1 LDC.64 R16, c[0x0][0x388] ;  /* 0x0000e200ff109b82 */ /* 0x000eb00000000a00 */
[----:B------:R-:W3:Y:S01]  /*0ab0*/  @!P1 LDC.64 R6, c[0x0][0x390] ;  /* 0x0000e400ff069b82 */ /* 0x000ee20000000a00 */
[----:B0-----:R-:W-:Y:S01]  /*0ac0*/  @!P0 IMAD.WIDE.U32 R18, R29, 0x4, R18 ;  /* 0x000000041d128825 */ /* 0x001fe200078e0012 */
[----:B------:R-:W-:-:S06]  /*0ad0*/  @!P2 IADD3 R29, PT, PT, R4, 0x2, RZ ;  /* 0x00000002041da810 */ /* 0x000fcc0007ffe0ff */
[----:B------:R-:W0:Y:S01]  /*0ae0*/  @!P2 LDC.64 R8, c[0x0][0x388] ;  /* 0x0000e200ff08ab82 */ /* 0x000e220000000a00 */
[----:B-1----:R-:W-:Y:S01]  /*0af0*/  @!P0 IMAD.WIDE R20, R22, 0x4, R20 ;  /* 0x0000000416148825 */ /* 0x002fe200078e0214 */
[----:B------:R-:W4:Y:S06]  /*0b00*/  @!P0 LDG.E R18, desc[UR10][R18.64] ;  /* 0x0000000a12128981 */ /* 0x000f2c000c1e1900 */
[----:B------:R-:W1:Y:S08]  /*0b10*/  @!P2 LDC.64 R14, c[0x0][0x390] ;  /* 0x0000e400ff0eab82 */ /* 0x000e700000000a00 */
[----:B------:R-:W5:Y:S08]  /*0b20*/  @!P3 LDC.64 R10, c[0x0][0x388] ;  /* 0x0000e200ff0abb82 */ /* 0x000f700000000a00 */
[----:B------:R-:W5:Y:S01]  /*0b30*/  @!P3 LDC.64 R12, c[0x0][0x390] ;  /* 0x0000e400ff0cbb82 */ /* 0x000f620000000a00 */
[----:B--2---:R-:W-:Y:S01]  /*0b40*/  @!P1 IMAD.WIDE R16, R27, 0x4, R16 ;  /* 0x000000041b109825 */ /* 0x004fe200078e0210 */
[----:B------:R-:W-:Y:S01]  /*0b50*/  @!P3 IADD3 R27, PT, PT, R4, 0x3, RZ ;  /* 0x00000003041bb810 */ /* 0x000fe20007ffe0ff */
[----:B------:R-:W4:Y:S02]  /*0b60*/  @!P0 LDG.E R20, desc[UR10][R20.64] ;  /* 0x0000000a14148981 */ /* 0x000f24000c1e1900 */
[----:B------:R-:W-:-:S02]  /*0b70*/  @!P2 IMAD R29, R29, R0, R2 ;  /* 0x000000001d1da224 */ /* 0x000fc400078e0202 */
[----:B---3--:R-:W-:Y:S01]  /*0b80*/  @!P1 IMAD.WIDE.U32 R6, R25, 0x4, R6 ;  /* 0x0000000419069825 */ /* 0x008fe200078e0006 */
[----:B------:R-:W2:Y:S03]  /*0b90*/  @!P1 LDG.E R16, desc[UR10][R16.64] ;  /* 0x0000000a10109981 */ /* 0x000ea6000c1e1900 */
[----:B0-----:R-:W-:Y:S02]  /*0ba0*/  @!P2 IMAD.WIDE R8, R29, 0x4, R8 ;  /* 0x000000041d08a825 */ /* 0x001fe400078e0208 */
[----:B------:R-:W2:Y:S02]  /*0bb0*/  @!P1 LDG.E R6, desc[UR10][R6.64] ;  /* 0x0000000a06069981 */ /* 0x000ea4000c1e1900 */
[----:B------:R-:W-:Y:S02]  /*0bc0*/  @!P3 IMAD R27, R27, R0, R2 ;  /* 0x000000001b1bb224 */ /* 0x000fe400078e0202 */
[----:B-1----:R-:W-:Y:S01]  /*0bd0*/  @!P2 IMAD.WIDE.U32 R14, R23, 0x4, R14 ;  /* 0x00000004170ea825 */ /* 0x002fe200078e000e */
[----:B------:R-:W3:Y:S03]  /*0be0*/  @!P2 LDG.E R8, desc[UR10][R8.64] ;  /* 0x0000000a0808a981 */ /* 0x000ee6000c1e1900 */
[----:B-----5:R-:W-:-:S02]  /*0bf0*/  @!P3 IMAD.WIDE R10, R27, 0x4, R10 ;  /* 0x000000041b0ab825 */ /* 0x020fc400078e020a */
[----:B------:R-:W3:Y:S02]  /*0c00*/  @!P2 LDG.E R14, desc[UR10][R14.64] ;  /* 0x0000000a0e0ea981 */ /* 0x000ee4000c1e1900 */
[----:B------:R-:W-:Y:S02]  /*0c10*/  @!P3 IMAD.WIDE.U32 R12, R5, 0x4, R12 ;  /* 0x00000004050cb825 */ /* 0x000fe400078e000c */
[----:B------:R-:W5:Y:S04]  /*0c20*/  @!P3 LDG.E R10, desc[UR10][R10.64] ;  /* 0x0000000a0a0ab981 */ /* 0x000f68000c1e1900 */
[----:B------:R-:W5:Y:S01]  /*0c30*/  @!P3 LDG.E R12, desc[UR10][R12.64] ;  /* 0x0000000a0c0cb981 */ /* 0x000f62000c1e1900 */
[----:B------:R-:W-:Y:S01]  /*0c40*/  IADD3 R4, PT, PT, R4, 0x4, RZ ;  /* 0x0000000404047810 */ /* 0x000fe20007ffe0ff */
[----:B----4-:R-:W-:-:S04]  /*0c50*/  @!P0 IMAD R3, R20, R18, R3 ;  /* 0x0000001214038224 */ /* 0x010fc800078e0203 */
[----:B--2---:R-:W-:-:S04]  /*0c60*/  @!P1 IMAD R3, R16, R6, R3 ;  /* 0x0000000610039224 */ /* 0x004fc800078e0203 */
[----:B---3--:R-:W-:-:S04]  /*0c70*/  @!P2 IMAD R3, R8, R14, R3 ;  /* 0x0000000e0803a224 */ /* 0x008fc800078e0203 */
[----:B-----5:R-:W-:-:S07]  /*0c80*/  @!P3 IMAD R3, R10, R12, R3 ;  /* 0x0000000c0a03b224 */ /* 0x020fce00078e0203 */
.L_x_3:
[----:B------:R-:W-:Y:S05]  /*0c90*/  BRA.U !UP1, `(.L_x_0) ;  /* 0x0000000109c87547 */ /* 0x000fea000b800000 */
[----:B------:R-:W-:Y:S02]  /*0ca0*/  UISETP.NE.AND UP0, UPT, UR6, 0x1, UPT ;  /* 0x000000010600788c */ /* 0x000fe4000bf05270 */
[----:B------:R-:W-:-:S04]  /*0cb0*/  ULOP3.LUT UR5, UR5, 0x1, URZ, 0xc0, !UPT ;  /* 0x0000000105057892 */ /* 0x000fc8000f8ec0ff */
[----:B------:R-:W-:-:S03]  /*0cc0*/  UISETP.NE.U32.AND UP1, UPT, UR5, 0x1, UPT ;  /* 0x000000010500788c */ /* 0x000fc6000bf25070 */
[----:B------:R-:W-:Y:S08]  /*0cd0*/  BRA.U !UP0, `(.L_x_4) ;  /* 0x0000000108707547 */ /* 0x000ff0000b800000 */
[----:B------:R-:W0:Y:S02]  /*0ce0*/  LDC.64 R6, c[0x0][0x380] ;  /* 0x0000e000ff067b82 */ /* 0x000e240000000a00 */
[----:B0-----:R-:W-:-:S05]  /*0cf0*/  IMAD.WIDE.U32 R10, R4, 0x4, R6 ;  /* 0x00000004040a7825 */ /* 0x001fca00078e0006 */
[----:B------:R-:W2:Y:S04]  /*0d00*/  LDG.E R5, desc[UR10][R10.64] ;  /* 0x0000000a0a057981 */ /* 0x000ea8000c1e1900 */
[----:B------:R-:W3:Y:S01]  /*0d10*/  LDG.E R7, desc[UR10][R10.64+0x4] ;  /* 0x0000040a0a077981 */ /* 0x000ee2000c1e1900 */
[C---:B--2---:R-:W-:Y:S01]  /*0d20*/  IMAD.IADD R5, R2.reuse, 0x1, R5 ;  /* 0x0000000102057824 */ /* 0x044fe200078e0205 */
[----:B---3--:R-:W-:-:S04]  /*0d30*/  IADD3 R17, PT, PT, R2, R7, RZ ;  /* 0x0000000702117210 */ /* 0x008fc80007ffe0ff */
[-C--:B------:R-:W-:Y:S02]  /*0d40*/  ISETP.GT.AND P0, PT, R5, R0.reuse, PT ;  /* 0x000000000500720c */ /* 0x080fe40003f04270 */
[----:B------:R-:W-:Y:S02]  /*0d50*/  ISETP.GT.AND P1, PT, R17, R0, PT ;  /* 0x000000001100720c */ /* 0x000fe40003f24270 */
[----:B------:R-:W-:Y:S02]  /*0d60*/  ISETP.LT.OR P0, PT, R5, RZ, P0 ;  /* 0x000000ff0500720c */ /* 0x000fe40000701670 */
[----:B------:R-:W-:-:S11]  /*0d70*/  ISETP.LT.OR P1, PT, R17, RZ, P1 ;  /* 0x000000ff1100720c */ /* 0x000fd60000f21670 */
[----:B------:R-:W0:Y:S01]  /*0d80*/  @!P0 LDC.64 R12, c[0x0][0x388] ;  /* 0x0000e200ff0c8b82 */ /* 0x000e220000000a00 */
[CC--:B------:R-:W-:Y:S02]  /*0d90*/  @!P0 IMAD R11, R4.reuse, R0.reuse, R2 ;  /* 0x00000000040b8224 */ /* 0x0c0fe400078e0202 */
[----:B------:R-:W-:-:S05]  /*0da0*/  @!P1 IMAD R19, R4, R0, R0 ;  /* 0x0000000004139224 */ /* 0x000fca00078e0200 */
[----:B------:R-:W1:Y:S01]  /*0db0*/  @!P0 LDC.64 R14, c[0x0][0x390] ;  /* 0x0000e400ff0e8b82 */ /* 0x000e620000000a00 */
[----:B------:R-:W-:-:S07]  /*0dc0*/  @!P1 IADD3 R19, PT, PT, R2, R19, RZ ;  /* 0x0000001302139210 */ /* 0x000fce0007ffe0ff */
[----:B------:R-:W2:Y:S08]  /*0dd0*/  @!P1 LDC.64 R8, c[0x0][0x388] ;  /* 0x0000e200ff089b82 */ /* 0x000eb00000000a00 */
[----:B------:R-:W3:Y:S01]  /*0de0*/  @!P1 LDC.64 R6, c[0x0][0x390] ;  /* 0x0000e400ff069b82 */ /* 0x000ee20000000a00 */
[----:B0-----:R-:W-:-:S06]  /*0df0*/  @!P0 IMAD.WIDE R12, R11, 0x4, R12 ;  /* 0x000000040b0c8825 */ /* 0x001fcc00078e020c */
[----:B------:R-:W4:Y:S01]  /*0e00*/  @!P0 LDG.E R12, desc[UR10][R12.64] ;  /* 0x0000000a0c0c8981 */ /* 0x000f22000c1e1900 */
[----:B-1----:R-:W-:-:S06]  /*0e10*/  @!P0 IMAD.WIDE.U32 R10, R5, 0x4, R14 ;  /* 0x00000004050a8825 */ /* 0x002fcc00078e000e */
[----:B------:R-:W4:Y:S01]  /*0e20*/  @!P0 LDG.E R10, desc[UR10][R10.64] ;  /* 0x0000000a0a0a8981 */ /* 0x000f22000c1e1900 */
[----:B--2---:R-:W-:-:S06]  /*0e30*/  @!P1 IMAD.WIDE R8, R19, 0x4, R8 ;  /* 0x0000000413089825 */ /* 0x004fcc00078e0208 */
[----:B------:R-:W2:Y:S01]  /*0e40*/  @!P1 LDG.E R8, desc[UR10][R8.64] ;  /* 0x0000000a08089981 */ /* 0x000ea2000c1e1900 */
[----:B---3--:R-:W-:-:S06]  /*0e50*/  @!P1 IMAD.WIDE.U32 R6, R17, 0x4, R6 ;  /* 0x0000000411069825 */ /* 0x008fcc00078e0006 */
[----:B------:R-:W2:Y:S01]  /*0e60*/  @!P1 LDG.E R6, desc[UR10][R6.64] ;  /* 0x0000000a06069981 */ /* 0x000ea2000c1e1900 */
[----:B------:R-:W-:Y:S01]  /*0e70*/  IADD3 R4, PT, PT, R4, 0x2, RZ ;  /* 0x0000000204047810 */ /* 0x000fe20007ffe0ff */
[----:B----4-:R-:W-:-:S04]  /*0e80*/  @!P0 IMAD R3, R12, R10, R3 ;  /* 0x0000000a0c038224 */ /* 0x010fc800078e0203 */
[----:B--2---:R-:W-:-:S07]  /*0e90*/  @!P1 IMAD R3, R8, R6, R3 ;  /* 0x0000000608039224 */ /* 0x004fce00078e0203 */
.L_x_4:
[----:B------:R-:W-:Y:S05]  /*0ea0*/  BRA.U UP1, `(.L_x_0) ;  /* 0x0000000101447547 */ /* 0x000fea000b800000 */
[----:B------:R-:W0:Y:S02]  /*0eb0*/  LDC.64 R6, c[0x0][0x380] ;  /* 0x0000e000ff067b82 */ /* 0x000e240000000a00 */
[----:B0-----:R-:W-:-:S06]  /*0ec0*/  IMAD.WIDE.U32 R6, R4, 0x4, R6 ;  /* 0x0000000404067825 */ /* 0x001fcc00078e0006 */
[----:B------:R-:W2:Y:S01]  /*0ed0*/  LDG.E R7, desc[UR10][R6.64] ;  /* 0x0000000a06077981 */ /* 0x000ea2000c1e1900 */
[----:B------:R-:W-:Y:S01]  /*0ee0*/  BSSY.RECONVERGENT B0, `(.L_x_0) ;  /* 0x000000d000007945 */ /* 0x000fe20003800200 */
[----:B--2---:R-:W-:-:S04]  /*0ef0*/  IADD3 R11, PT, PT, R2, R7, RZ ;  /* 0x00000007020b7210 */ /* 0x004fc80007ffe0ff */
[----:B------:R-:W-:-:S04]  /*0f00*/  ISETP.GT.AND P0, PT, R11, R0, PT ;  /* 0x000000000b00720c */ /* 0x000fc80003f04270 */
[----:B------:R-:W-:-:S13]  /*0f10*/  ISETP.LT.OR P0, PT, R11, RZ, P0 ;  /* 0x000000ff0b00720c */ /* 0x000fda0000701670 */
[----:B------:R-:W-:Y:S05]  /*0f20*/  @P0 BRA `(.L_x_5) ;  /* 0x0000000000200947 */ /* 0x000fea0003800000 */
[----:B------:R-:W0:Y:S01]  /*0f30*/  LDC.64 R6, c[0x0][0x388] ;  /* 0x0000e200ff067b82 */ /* 0x000e220000000a00 */
[----:B------:R-:W-:-:S07]  /*0f40*/  IMAD R5, R4, R0, R2 ;  /* 0x0000000004057224 */ /* 0x000fce00078e0202 */
[----:B------:R-:W1:Y:S01]  /*0f50*/  LDC.64 R8, c[0x0][0x390] ;  /* 0x0000e400ff087b82 */ /* 0x000e620000000a00 */
[----:B0-----:R-:W-:-:S06]  /*0f60*/  IMAD.WIDE R4, R5, 0x4, R6 ;  /* 0x0000000405047825 */ /* 0x001fcc00078e0206 */
[----:B------:R-:W2:Y:S01]  /*0f70*/  LDG.E R4, desc[UR10][R4.64] ;  /* 0x0000000a04047981 */ /* 0x000ea2000c1e1900 */
[----:B-1----:R-:W-:-:S06]  /*0f80*/  IMAD.WIDE.U32 R6, R11, 0x4, R8 ;  /* 0x000000040b067825 */ /* 0x002fcc00078e0008 */
[----:B------:R-:W2:Y:S02]  /*0f90*/  LDG.E R6, desc[UR10][R6.64] ;  /* 0x0000000a06067981 */ /* 0x000ea4000c1e1900 */
[----:B--2---:R-:W-:-:S07]  /*0fa0*/  IMAD R3, R4, R6, R3 ;  /* 0x0000000604037224 */ /* 0x004fce00078e0203 */
.L_x_5:
[----:B------:R-:W-:Y:S05]  /*0fb0*/  BSYNC.RECONVERGENT B0 ;  /* 0x0000000000007941 */ /* 0x000fea0003800200 */
.L_x_0:
[----:B------:R-:W0:Y:S02]  /*0fc0*/  LDC.64 R4, c[0x0][0x398] ;  /* 0x0000e600ff047b82 */ /* 0x000e240000000a00 */
[----:B0-----:R-:W-:-:S05]  /*0fd0*/  IMAD.WIDE R4, R2, 0x4, R4 ;  /* 0x0000000402047825 */ /* 0x001fca00078e0204 */
[----:B------:R-:W-:Y:S01]  /*0fe0*/  STG.E desc[UR10][R4.64], R3 ;  /* 0x0000000304007986 */ /* 0x000fe2000c10190a */
[----:B------:R-:W-:Y:S05]  /*0ff0*/  EXIT ;  /* 0x000000000000794d */ /* 0x000fea0003800000 */
.L_x_6:
[----:B------:R-:W-:-:S00]  /*1000*/  BRA `(.L_x_6) ;  /* 0xfffffffc00fc7947 */ /* 0x000fc0000383ffff */
[----:B------:R-:W-:-:S00]  /*1010*/  NOP ;  /* 0x0000000000007918 */ /* 0x000fc00000000000 */
        /* <DEDUP_REMOVED lines=14> */
.L_x_7:


//--------------------- .nv.shared.reserved.0     --------------------------
	.section	.nv.shared.reserved.0,"aw",@nobits
	.weak		__nv_reservedSMEM_offset_0_alias
	.size		__nv_reservedSMEM_offset_0_alias, 0, 64
	.other		__nv_reservedSMEM_offset_0_alias,@"STO_CUDA_RESERVED_SHARED STV_DEFAULT"
__nv_reservedSMEM_offset_0_alias:
	.zero		0
	.zero		64


//--------------------- .nv.constant0._Z21matrix_multiplicationPKiS0_S0_Piii --------------------------
	.section	.nv.constant0._Z21matrix_multiplicationPKiS0_S0_Piii,"a",@progbits
	.sectionflags	@""
	.align	4
.nv.constant0._Z21matrix_multiplicationPKiS0_S0_Piii:
	.zero		936


//--------------------- SYMBOLS --------------------------

	.type		.nv.reservedSmem.offset0,@object
	.size		.nv.reservedSmem.offset0,0x4
